	.headerflags	@"EF_CUDA_TEXMODE_UNIFIED EF_CUDA_64BIT_ADDRESS EF_CUDA_ACCELERATORS EF_CUDA_SM90 EF_CUDA_VIRTUAL_SM(EF_CUDA_SM90)"
	.elftype	@"ET_EXEC"


//--------------------- .nv.info                  --------------------------
	.section	.nv.info,"",@"SHT_CUDA_INFO"
	.align	4


	//----- nvinfo : EIATTR_REGCOUNT
	.align		4
        /*0000*/ 	.byte	0x04, 0x2f
        /*0002*/ 	.short	(.L_1 - .L_0)
	.align		4
.L_0:
        /*0004*/ 	.word	index@(triton_poi_fused_convolution_leaky_relu_25)
        /*0008*/ 	.word	0x00000014


	//----- nvinfo : EIATTR_MIN_STACK_SIZE
	.align		4
.L_1:
        /*000c*/ 	.byte	0x04, 0x12
        /*000e*/ 	.short	(.L_3 - .L_2)
	.align		4
.L_2:
        /*0010*/ 	.word	index@(triton_poi_fused_convolution_leaky_relu_25)
        /*0014*/ 	.word	0x00000000


	//----- nvinfo : EIATTR_FRAME_SIZE
	.align		4
.L_3:
        /*0018*/ 	.byte	0x04, 0x11
        /*001a*/ 	.short	(.L_5 - .L_4)
	.align		4
.L_4:
        /*001c*/ 	.word	index@(triton_poi_fused_convolution_leaky_relu_25)
        /*0020*/ 	.word	0x00000000


	//----- nvinfo : EIATTR_MIN_STACK_SIZE
	.align		4
.L_5:
        /*0024*/ 	.byte	0x04, 0x12
        /*0026*/ 	.short	(.L_7 - .L_6)
	.align		4
.L_6:
        /*0028*/ 	.word	index@(triton_poi_fused_convolution_leaky_relu_25)
        /*002c*/ 	.word	0x00000000
.L_7:


//--------------------- .nv.info.triton_poi_fused_convolution_leaky_relu_25 --------------------------
	.section	.nv.info.triton_poi_fused_convolution_leaky_relu_25,"",@"SHT_CUDA_INFO"
	.sectionflags	@""
	.align	4


	//----- nvinfo : EIATTR_CUDA_API_VERSION
	.align		4
        /*0000*/ 	.byte	0x04, 0x37
        /*0002*/ 	.short	(.L_9 - .L_8)
.L_8:
        /*0004*/ 	.word	0x0000007c


	//----- nvinfo : EIATTR_KPARAM_INFO
	.align		4
.L_9:
        /*0008*/ 	.byte	0x04, 0x17
        /*000a*/ 	.short	(.L_11 - .L_10)
.L_10:
        /*000c*/ 	.word	0x00000000
        /*0010*/ 	.short	0x0005
        /*0012*/ 	.short	0x0028
        /*0014*/ 	.byte	0x00, 0xf0, 0x11, 0x00


	//----- nvinfo : EIATTR_KPARAM_INFO
	.align		4
.L_11:
        /*0018*/ 	.byte	0x04, 0x17
        /*001a*/ 	.short	(.L_13 - .L_12)
.L_12:
        /*001c*/ 	.word	0x00000000
        /*0020*/ 	.short	0x0004
        /*0022*/ 	.short	0x0020
        /*0024*/ 	.byte	0x00, 0xf4, 0x21, 0x00


	//----- nvinfo : EIATTR_KPARAM_INFO
	.align		4
.L_13:
        /*0028*/ 	.byte	0x04, 0x17
        /*002a*/ 	.short	(.L_15 - .L_14)
.L_14:
        /*002c*/ 	.word	0x00000000
        /*0030*/ 	.short	0x0003
        /*0032*/ 	.short	0x0018
        /*0034*/ 	.byte	0x00, 0xf4, 0x21, 0x00


	//----- nvinfo : EIATTR_KPARAM_INFO
	.align		4
.L_15:
        /*0038*/ 	.byte	0x04, 0x17
        /*003a*/ 	.short	(.L_17 - .L_16)
.L_16:
        /*003c*/ 	.word	0x00000000
        /*0040*/ 	.short	0x0002
        /*0042*/ 	.short	0x0010
        /*0044*/ 	.byte	0x00, 0xf4, 0x21, 0x00


	//----- nvinfo : EIATTR_KPARAM_INFO
	.align		4
.L_17:
        /*0048*/ 	.byte	0x04, 0x17
        /*004a*/ 	.short	(.L_19 - .L_18)
.L_18:
        /*004c*/ 	.word	0x00000000
        /*0050*/ 	.short	0x0001
        /*0052*/ 	.short	0x0008
        /*0054*/ 	.byte	0x00, 0xf4, 0x21, 0x00


	//----- nvinfo : EIATTR_KPARAM_INFO
	.align		4
.L_19:
        /*0058*/ 	.byte	0x04, 0x17
        /*005a*/ 	.short	(.L_21 - .L_20)
.L_20:
        /*005c*/ 	.word	0x00000000
        /*0060*/ 	.short	0x0000
        /*0062*/ 	.short	0x0000
        /*0064*/ 	.byte	0x00, 0xf4, 0x21, 0x00


	//----- nvinfo : EIATTR_SPARSE_MMA_MASK
	.align		4
.L_21:
        /*0068*/ 	.byte	0x03, 0x50
        /*006a*/ 	.short	0x0000


	//----- nvinfo : EIATTR_MAXREG_COUNT
	.align		4
        /*006c*/ 	.byte	0x03, 0x1b
        /*006e*/ 	.short	0x00ff


	//----- nvinfo : EIATTR_EXIT_INSTR_OFFSETS
	.align		4
        /*0070*/ 	.byte	0x04, 0x1c
        /*0072*/ 	.short	(.L_23 - .L_22)


	//   ....[0]....
.L_22:
        /*0074*/ 	.word	0x000002a0


	//----- nvinfo : EIATTR_REQNTID
	.align		4
.L_23:
        /*0078*/ 	.byte	0x04, 0x10
        /*007a*/ 	.short	(.L_25 - .L_24)
.L_24:
        /*007c*/ 	.word	0x00000080
        /*0080*/ 	.word	0x00000001
        /*0084*/ 	.word	0x00000001


	//----- nvinfo : EIATTR_CBANK_PARAM_SIZE
	.align		4
.L_25:
        /*0088*/ 	.byte	0x03, 0x19
        /*008a*/ 	.short	0x002c


	//----- nvinfo : EIATTR_PARAM_CBANK
	.align		4
        /*008c*/ 	.byte	0x04, 0x0a
        /*008e*/ 	.short	(.L_27 - .L_26)
	.align		4
.L_26:
        /*0090*/ 	.word	index@(.nv.constant0.triton_poi_fused_convolution_leaky_relu_25)
        /*0094*/ 	.short	0x0210
        /*0096*/ 	.short	0x002c


	//----- nvinfo : EIATTR_SW_WAR
	.align		4
.L_27:
        /*0098*/ 	.byte	0x04, 0x36
        /*009a*/ 	.short	(.L_29 - .L_28)
.L_28:
        /*009c*/ 	.word	0x00000008
.L_29:


//--------------------- .nv.callgraph             --------------------------
	.section	.nv.callgraph,"",@"SHT_CUDA_CALLGRAPH"
	.align	4
	.sectionentsize	8
	.align		4
        /*0000*/ 	.word	0x00000000
	.align		4
        /*0004*/ 	.word	0xffffffff
	.align		4
        /*0008*/ 	.word	0x00000000
	.align		4
        /*000c*/ 	.word	0xfffffffe
	.align		4
        /*0010*/ 	.word	0x00000000
	.align		4
        /*0014*/ 	.word	0xfffffffd
	.align		4
        /*0018*/ 	.word	0x00000000
	.align		4
        /*001c*/ 	.word	0xfffffffc


//--------------------- .text.triton_poi_fused_convolution_leaky_relu_25 --------------------------
	.section	.text.triton_poi_fused_convolution_leaky_relu_25,"ax",@progbits
	.align	128
        .global         triton_poi_fused_convolution_leaky_relu_25
        .type           triton_poi_fused_convolution_leaky_relu_25,@function
        .size           triton_poi_fused_convolution_leaky_relu_25,(.L_x_1 - triton_poi_fused_convolution_leaky_relu_25)
        .other          triton_poi_fused_convolution_leaky_relu_25,@"STO_CUDA_ENTRY STV_DEFAULT"
triton_poi_fused_convolution_leaky_relu_25:
.text.triton_poi_fused_convolution_leaky_relu_25:
[----:B------:R-:W-:Y:S01]  /*0000*/  LDC R1, c[0x0][0x28] ;  /* 0x00000a00ff017b82 */ /* 0x000fe20000000800 */
[----:B------:R-:W1:Y:S07]  /*0010*/  S2R R0, SR_TID.X ;  /* 0x0000000000007919 */ /* 0x000e6e0000002100 */
[----:B------:R-:W2:Y:S01]  /*0020*/  LDC.64 R4, c[0x0][0x220] ;  /* 0x00008800ff047b82 */ /* 0x000ea20000000a00 */
[----:B------:R-:W-:Y:S01]  /*0030*/  ULDC.64 UR4, c[0x0][0x208] ;  /* 0x0000820000047ab9 */ /* 0x000fe20000000a00 */
[----:B------:R-:W-:Y:S01]  /*0040*/  ULDC.64 UR6, c[0x0][0x228] ;  /* 0x00008a0000067ab9 */ /* 0x000fe20000000a00 */
[----:B------:R-:W3:Y:S01]  /*0050*/  S2R R11, SR_CTAID.X ;  /* 0x00000000000b7919 */ /* 0x000ee20000002500 */
[----:B------:R-:W-:-:S04]  /*0060*/  ULDC.64 UR8, c[0x0][0x230] ;  /* 0x00008c0000087ab9 */ /* 0x000fc80000000a00 */
[----:B------:R-:W4:Y:S01]  /*0070*/  LDC.64 R6, c[0x0][0x218] ;  /* 0x00008600ff067b82 */ /* 0x000f220000000a00 */
[----:B-1----:R-:W-:Y:S02]  /*0080*/  LOP3.LUT R0, R0, 0x7f, RZ, 0xc0, !PT ;  /* 0x0000007f00007812 */ /* 0x002fe400078ec0ff */
[----:B---3--:R-:W-:-:S03]  /*0090*/  SHF.R.S32.HI R2, RZ, 0x18, R11 ;  /* 0x00000018ff027819 */ /* 0x008fc6000001140b */
[----:B------:R-:W-:Y:S01]  /*00a0*/  IMAD R11, R11, 0x80, R0 ;  /* 0x000000800b0b7824 */ /* 0x000fe200078e0200 */
[----:B------:R-:W-:-:S03]  /*00b0*/  SGXT R0, R2, 0x1 ;  /* 0x000000010200781a */ /* 0x000fc60000000200 */
[----:B----4-:R-:W-:Y:S01]  /*00c0*/  IMAD.WIDE R6, R11, 0x4, R6 ;  /* 0x000000040b067825 */ /* 0x010fe200078e0206 */
[----:B------:R-:W1:Y:S01]  /*00d0*/  LDC.64 R2, c[0x0][0x210] ;  /* 0x00008400ff027b82 */ /* 0x000e620000000a00 */
[----:B------:R-:W-:-:S03]  /*00e0*/  LEA.HI R0, R0, R11, RZ, 0x3 ;  /* 0x0000000b00007211 */ /* 0x000fc600078f18ff */
[----:B------:R-:W3:Y:S01]  /*00f0*/  LDG.E R12, desc[UR4][R6.64] ;  /* 0x00000004060c7981 */ /* 0x000ee2000c1e1900 */
[--C-:B------:R-:W-:Y:S02]  /*0100*/  SHF.R.S32.HI R8, RZ, 0x3, R0.reuse ;  /* 0x00000003ff087819 */ /* 0x100fe40000011400 */
[----:B------:R-:W-:-:S04]  /*0110*/  SHF.R.S32.HI R9, RZ, 0x1f, R0 ;  /* 0x0000001fff097819 */ /* 0x000fc80000011400 */
[----:B------:R-:W-:-:S04]  /*0120*/  LEA.HI R9, R9, R8, RZ, 0x7 ;  /* 0x0000000809097211 */ /* 0x000fc800078f38ff */
[----:B------:R-:W-:-:S05]  /*0130*/  LOP3.LUT R9, R9, 0xffffff80, RZ, 0xc0, !PT ;  /* 0xffffff8009097812 */ /* 0x000fca00078ec0ff */
[----:B------:R-:W-:Y:S02]  /*0140*/  IMAD.IADD R9, R8, 0x1, -R9 ;  /* 0x0000000108097824 */ /* 0x000fe400078e0a09 */
[----:B-1----:R-:W-:-:S04]  /*0150*/  IMAD.WIDE R2, R11, 0x4, R2 ;  /* 0x000000040b027825 */ /* 0x002fc800078e0202 */
[----:B--2---:R-:W-:Y:S01]  /*0160*/  IMAD.WIDE R4, R9, 0x4, R4 ;  /* 0x0000000409047825 */ /* 0x004fe200078e0204 */
[----:B------:R-:W2:Y:S05]  /*0170*/  LDG.E R0, desc[UR4][R2.64] ;  /* 0x0000000402007981 */ /* 0x000eaa000c1e1900 */
[----:B------:R-:W2:Y:S01]  /*0180*/  LDG.E.EL R5, desc[UR4][R4.64] ;  /* 0x0000000404057981 */ /* 0x000ea2000c2e1900 */
[----:B------:R-:W-:Y:S02]  /*0190*/  SHF.R.S32.HI R14, RZ, 0x1f, R11 ;  /* 0x0000001fff0e7819 */ /* 0x000fe4000001140b */
[----:B------:R-:W-:Y:S02]  /*01a0*/  IADD3 R8, P2, R11, UR6, RZ ;  /* 0x000000060b087c10 */ /* 0x000fe4000ff5e0ff */
[----:B------:R-:W-:-:S02]  /*01b0*/  IADD3 R10, P3, R11, UR8, RZ ;  /* 0x000000080b0a7c10 */ /* 0x000fc4000ff7e0ff */
[----:B------:R-:W-:Y:S02]  /*01c0*/  IADD3.X R9, R14, UR7, RZ, P2, !PT ;  /* 0x000000070e097c10 */ /* 0x000fe400097fe4ff */
[----:B------:R-:W-:Y:S02]  /*01d0*/  IADD3.X R11, R14, UR9, RZ, P3, !PT ;  /* 0x000000090e0b7c10 */ /* 0x000fe40009ffe4ff */
[C---:B--2---:R-:W-:Y:S02]  /*01e0*/  FSETP.GT.AND P0, PT, R0.reuse, -R5, PT ;  /* 0x800000050000720b */ /* 0x044fe40003f04000 */
[C---:B---3--:R-:W-:Y:S01]  /*01f0*/  FSETP.GT.AND P1, PT, R5.reuse, -R12, PT ;  /* 0x8000000c0500720b */ /* 0x048fe20003f24000 */
[----:B------:R-:W-:Y:S01]  /*0200*/  FADD R13, R0, R5 ;  /* 0x00000005000d7221 */ /* 0x000fe20000000000 */
[----:B------:R-:W-:Y:S01]  /*0210*/  FADD R5, R5, R12 ;  /* 0x0000000c05057221 */ /* 0x000fe20000000000 */
[----:B------:R-:W-:Y:S02]  /*0220*/  SEL R15, RZ, 0x1, !P0 ;  /* 0x00000001ff0f7807 */ /* 0x000fe40004000000 */
[----:B------:R-:W-:-:S06]  /*0230*/  SEL R17, RZ, 0x1, !P1 ;  /* 0x00000001ff117807 */ /* 0x000fcc0004800000 */
[----:B------:R-:W-:Y:S02]  /*0240*/  @!P0 FMUL R13, R13, 0.10000000149011611938 ;  /* 0x3dcccccd0d0d8820 */ /* 0x000fe40000400000 */
[----:B------:R-:W-:Y:S01]  /*0250*/  @!P1 FMUL R5, R5, 0.10000000149011611938 ;  /* 0x3dcccccd05059820 */ /* 0x000fe20000400000 */
[----:B------:R-:W-:Y:S04]  /*0260*/  STG.E.U8 desc[UR4][R8.64], R15 ;  /* 0x0000000f08007986 */ /* 0x000fe8000c101104 */
[----:B------:R-:W-:Y:S04]  /*0270*/  STG.E desc[UR4][R2.64], R13 ;  /* 0x0000000d02007986 */ /* 0x000fe8000c101904 */
[----:B------:R-:W-:Y:S04]  /*0280*/  STG.E.U8 desc[UR4][R10.64], R17 ;  /* 0x000000110a007986 */ /* 0x000fe8000c101104 */
[----:B------:R-:W-:Y:S01]  /*0290*/  STG.E desc[UR4][R6.64], R5 ;  /* 0x0000000506007986 */ /* 0x000fe2000c101904 */
[----:B------:R-:W-:Y:S05]  /*02a0*/  EXIT ;  /* 0x000000000000794d */ /* 0x000fea0003800000 */
.L_x_0:
[----:B------:R-:W-:-:S00]  /*02b0*/  BRA `(.L_x_0) ;  /* 0xfffffffc00fc7947 */ /* 0x000fc0000383ffff */
[----:B------:R-:W-:-:S00]  /*02c0*/  NOP ;  /* 0x0000000000007918 */ /* 0x000fc00000000000 */
        /* <DEDUP_REMOVED lines=11> */
.L_x_1:


//--------------------- .nv.constant0.triton_poi_fused_convolution_leaky_relu_25 --------------------------
	.section	.nv.constant0.triton_poi_fused_convolution_leaky_relu_25,"a",@progbits
	.sectionflags	@""
	.align	4
.nv.constant0.triton_poi_fused_convolution_leaky_relu_25:
	.zero		572
